//
// Generated by NVIDIA NVVM Compiler
//
// Compiler Build ID: CL-36424714
// Cuda compilation tools, release 13.0, V13.0.88
// Based on NVVM 20.0.0
//

.version 9.0
.target sm_100
.address_size 64

	// .globl	_Z4slctv

.visible .entry _Z4slctv()
{
	.reg .b16 	%rs<19>;
	.reg .b32 	%r<30>;
	.reg .b32 	%f<18>;
	.reg .b64 	%rd<19>;
	.reg .b64 	%fd<7>;

	// begin inline asm
	slct.b16.s32 %rs1, %rs2, %rs3, %r1;
	// end inline asm
	// begin inline asm
	slct.b32.s32 %r2, %r3, %r4, %r5;
	// end inline asm
	// begin inline asm
	slct.b64.s32 %rd1, %rd2, %rd3, %r6;
	// end inline asm
	// begin inline asm
	slct.s16.s32 %rs4, %rs5, %rs6, %r7;
	// end inline asm
	// begin inline asm
	slct.s32.s32 %r8, %r9, %r10, %r11;
	// end inline asm
	// begin inline asm
	slct.s64.s32 %rd4, %rd5, %rd6, %r8;
	// end inline asm
	// begin inline asm
	slct.u16.s32 %rs7, %rs8, %rs9, %r8;
	// end inline asm
	// begin inline asm
	slct.u32.s32 %r14, %r15, %r16, %r8;
	// end inline asm
	// begin inline asm
	slct.u64.s32 %rd7, %rd8, %rd9, %r8;
	// end inline asm
	// begin inline asm
	slct.f32.s32 %f1, %f2, %f3, %r8;
	// end inline asm
	// begin inline asm
	slct.f64.s32 %fd1, %fd2, %fd3, %r8;
	// end inline asm
	// begin inline asm
	slct.b16.f32 %rs10, %rs1, %rs7, %f1;
	// end inline asm
	// begin inline asm
	slct.b32.f32 %r21, %r2, %r14, %f1;
	// end inline asm
	// begin inline asm
	slct.b64.f32 %rd10, %rd1, %rd7, %f1;
	// end inline asm
	// begin inline asm
	slct.s16.f32 %rs13, %rs4, %rs7, %f1;
	// end inline asm
	// begin inline asm
	slct.s32.f32 %r24, %r8, %r14, %f1;
	// end inline asm
	// begin inline asm
	slct.s64.f32 %rd13, %rd4, %rd7, %f1;
	// end inline asm
	// begin inline asm
	slct.u16.f32 %rs16, %rs7, %rs7, %f1;
	// end inline asm
	// begin inline asm
	slct.u32.f32 %r27, %r14, %r14, %f1;
	// end inline asm
	// begin inline asm
	slct.u64.f32 %rd16, %rd7, %rd7, %f1;
	// end inline asm
	// begin inline asm
	slct.f32.f32 %f13, %f1, %f1, %f1;
	// end inline asm
	// begin inline asm
	slct.f64.f32 %fd4, %fd1, %fd1, %f13;
	// end inline asm
	ret;

}


// ===== COMPILED SASS (sm_100) =====

	.target	sm_100

	.elftype	@"ET_EXEC"


//--------------------- .note.nv.tkinfo           --------------------------
	.section	.note.nv.tkinfo,"",@"SHT_NOTE"
	.sectionflags	@"SHF_NOTE_NV_TKINFO"
	.tkinfo
        /*0018*/ 	.word	0x00000002
        /*0030*/ 	.string	""
        /*0030*/ 	.string	"ptxas"
        /*0030*/ 	.string	"Cuda compilation tools, release 13.0, V13.0.88"
        /*0030*/ 	.string	"Build cuda_13.0.r13.0/compiler.36424714_0"
        /*0030*/ 	.string	"-arch sm_100 -m 64 "



//--------------------- .note.nv.cuinfo           --------------------------
	.section	.note.nv.cuinfo,"",@"SHT_NOTE"
	.sectionflags	@"SHF_NOTE_NV_CUINFO"
        /*0018*/ 	.short	0x0002
        /*001a*/ 	.short	0x0064
        /*001c*/ 	.short	0x0082
	.zero		2


//--------------------- .nv.info                  --------------------------
	.section	.nv.info,"",@"SHT_CUDA_INFO"
	.align	4


	//----- nvinfo : EIATTR_REGCOUNT
	.align		4
        /*0000*/ 	.byte	0x04, 0x2f
        /*0002*/ 	.short	(.L_1 - .L_0)
	.align		4
.L_0:
        /*0004*/ 	.word	index@(_Z4slctv)
        /*0008*/ 	.word	0x00000004


	//----- nvinfo : EIATTR_FRAME_SIZE
	.align		4
.L_1:
        /*000c*/ 	.byte	0x04, 0x11
        /*000e*/ 	.short	(.L_3 - .L_2)
	.align		4
.L_2:
        /*0010*/ 	.word	index@(_Z4slctv)
        /*0014*/ 	.word	0x00000000


	//----- nvinfo : EIATTR_MIN_STACK_SIZE
	.align		4
.L_3:
        /*0018*/ 	.byte	0x04, 0x12
        /*001a*/ 	.short	(.L_5 - .L_4)
	.align		4
.L_4:
        /*001c*/ 	.word	index@(_Z4slctv)
        /*0020*/ 	.word	0x00000000
.L_5:


//--------------------- .nv.compat                --------------------------
	.section	.nv.compat,"",@"SHT_CUDA_COMPAT_INFO"
	.align	4
        /*0000*/ 	.byte	0x02, 0x09, 0x00, 0x00, 0x02, 0x02, 0x01, 0x00, 0x02, 0x05, 0x05, 0x00, 0x03, 0x07, 0x01, 0x01
        /*0010*/ 	.byte	0x02, 0x03, 0x00, 0x00, 0x02, 0x06, 0x01, 0x00, 0x04, 0x0b, 0x08, 0x00, 0x09, 0x00, 0x00, 0x00
        /*0020*/ 	.byte	0x00, 0x00, 0x00, 0x00


//--------------------- .nv.info._Z4slctv         --------------------------
	.section	.nv.info._Z4slctv,"",@"SHT_CUDA_INFO"
	.sectionflags	@""
	.align	4


	//----- nvinfo : EIATTR_CUDA_API_VERSION
	.align		4
        /*0000*/ 	.byte	0x04, 0x37
        /*0002*/ 	.short	(.L_7 - .L_6)
.L_6:
        /*0004*/ 	.word	0x00000082


	//----- nvinfo : EIATTR_SPARSE_MMA_MASK
	.align		4
.L_7:
        /*0008*/ 	.byte	0x03, 0x50
        /*000a*/ 	.short	0x0000


	//----- nvinfo : EIATTR_MAXREG_COUNT
	.align		4
        /*000c*/ 	.byte	0x03, 0x1b
        /*000e*/ 	.short	0x00ff


	//----- nvinfo : EIATTR_MERCURY_ISA_VERSION
	.align		4
        /*0010*/ 	.byte	0x03, 0x5f
        /*0012*/ 	.short	0x0101


	//----- nvinfo : EIATTR_VRC_CTA_INIT_COUNT
	.align		4
        /*0014*/ 	.byte	0x02, 0x4a
	.zero		1
	.zero		1


	//----- nvinfo : EIATTR_EXIT_INSTR_OFFSETS
	.align		4
        /*0018*/ 	.byte	0x04, 0x1c
        /*001a*/ 	.short	(.L_9 - .L_8)


	//   ....[0]....
.L_8:
        /*001c*/ 	.word	0x00000010


	//----- nvinfo : EIATTR_SW_WAR
	.align		4
.L_9:
        /*0020*/ 	.byte	0x04, 0x36
        /*0022*/ 	.short	(.L_11 - .L_10)
.L_10:
        /*0024*/ 	.word	0x00000008
.L_11:


//--------------------- .nv.callgraph             --------------------------
	.section	.nv.callgraph,"",@"SHT_CUDA_CALLGRAPH"
	.align	4
	.sectionentsize	8
	.align		4
        /*0000*/ 	.word	0x00000000
	.align		4
        /*0004*/ 	.word	0xffffffff
	.align		4
        /*0008*/ 	.word	0x00000000
	.align		4
        /*000c*/ 	.word	0xfffffffe
	.align		4
        /*0010*/ 	.word	0x00000000
	.align		4
        /*0014*/ 	.word	0xfffffffd
	.align		4
        /*0018*/ 	.word	0x00000000
	.align		4
        /*001c*/ 	.word	0xfffffffc


//--------------------- .text._Z4slctv            --------------------------
	.section	.text._Z4slctv,"ax",@progbits
	.align	128
        .global         _Z4slctv
        .type           _Z4slctv,@function
        .size           _Z4slctv,(.L_x_1 - _Z4slctv)
        .other          _Z4slctv,@"STO_CUDA_ENTRY STV_DEFAULT"
_Z4slctv:
.text._Z4slctv:
[----:B------:R-:W-:Y:S01]  /*0000*/  LDC R1, c[0x0][0x37c] ;  /* 0x0000df00ff017b82 */ /* 0x000fe20000000800 */
[----:B------:R-:W-:Y:S05]  /*0010*/  EXIT ;  /* 0x000000000000794d */ /* 0x000fea0003800000 */
.L_x_0:
[----:B------:R-:W-:-:S00]  /*0020*/  BRA `(.L_x_0) ;  /* 0xfffffffc00fc7947 */ /* 0x000fc0000383ffff */
[----:B------:R-:W-:-:S00]  /*0030*/  NOP ;  /* 0x0000000000007918 */ /* 0x000fc00000000000 */
        /* <DEDUP_REMOVED lines=12> */
.L_x_1:


//--------------------- .nv.shared.reserved.0     --------------------------
	.section	.nv.shared.reserved.0,"aw",@nobits
	.weak		__nv_reservedSMEM_offset_0_alias
	.size		__nv_reservedSMEM_offset_0_alias, 0, 64
	.other		__nv_reservedSMEM_offset_0_alias,@"STO_CUDA_RESERVED_SHARED STV_DEFAULT"
__nv_reservedSMEM_offset_0_alias:
	.zero		0
	.zero		64


//--------------------- .nv.constant0._Z4slctv    --------------------------
	.section	.nv.constant0._Z4slctv,"a",@progbits
	.sectionflags	@""
	.align	4
.nv.constant0._Z4slctv:
	.zero		896


//--------------------- SYMBOLS --------------------------

	.type		.nv.reservedSmem.offset0,@object
	.size		.nv.reservedSmem.offset0,0x4
